	.headerflags	@"EF_CUDA_TEXMODE_UNIFIED EF_CUDA_64BIT_ADDRESS EF_CUDA_ACCELERATORS EF_CUDA_SM90 EF_CUDA_VIRTUAL_SM(EF_CUDA_SM90)"
	.elftype	@"ET_EXEC"


//--------------------- .nv.info                  --------------------------
	.section	.nv.info,"",@"SHT_CUDA_INFO"
	.align	4


	//----- nvinfo : EIATTR_REGCOUNT
	.align		4
        /*0000*/ 	.byte	0x04, 0x2f
        /*0002*/ 	.short	(.L_1 - .L_0)
	.align		4
.L_0:
        /*0004*/ 	.word	index@(triton_poi_fused_8)
        /*0008*/ 	.word	0x0000001e


	//----- nvinfo : EIATTR_MIN_STACK_SIZE
	.align		4
.L_1:
        /*000c*/ 	.byte	0x04, 0x12
        /*000e*/ 	.short	(.L_3 - .L_2)
	.align		4
.L_2:
        /*0010*/ 	.word	index@(triton_poi_fused_8)
        /*0014*/ 	.word	0x00000000


	//----- nvinfo : EIATTR_FRAME_SIZE
	.align		4
.L_3:
        /*0018*/ 	.byte	0x04, 0x11
        /*001a*/ 	.short	(.L_5 - .L_4)
	.align		4
.L_4:
        /*001c*/ 	.word	index@(triton_poi_fused_8)
        /*0020*/ 	.word	0x00000000


	//----- nvinfo : EIATTR_MIN_STACK_SIZE
	.align		4
.L_5:
        /*0024*/ 	.byte	0x04, 0x12
        /*0026*/ 	.short	(.L_7 - .L_6)
	.align		4
.L_6:
        /*0028*/ 	.word	index@(triton_poi_fused_8)
        /*002c*/ 	.word	0x00000000
.L_7:


//--------------------- .nv.info.triton_poi_fused_8 --------------------------
	.section	.nv.info.triton_poi_fused_8,"",@"SHT_CUDA_INFO"
	.sectionflags	@""
	.align	4


	//----- nvinfo : EIATTR_CUDA_API_VERSION
	.align		4
        /*0000*/ 	.byte	0x04, 0x37
        /*0002*/ 	.short	(.L_9 - .L_8)
.L_8:
        /*0004*/ 	.word	0x0000007c


	//----- nvinfo : EIATTR_KPARAM_INFO
	.align		4
.L_9:
        /*0008*/ 	.byte	0x04, 0x17
        /*000a*/ 	.short	(.L_11 - .L_10)
.L_10:
        /*000c*/ 	.word	0x00000000
        /*0010*/ 	.short	0x0003
        /*0012*/ 	.short	0x0014
        /*0014*/ 	.byte	0x00, 0xf0, 0x11, 0x00


	//----- nvinfo : EIATTR_KPARAM_INFO
	.align		4
.L_11:
        /*0018*/ 	.byte	0x04, 0x17
        /*001a*/ 	.short	(.L_13 - .L_12)
.L_12:
        /*001c*/ 	.word	0x00000000
        /*0020*/ 	.short	0x0002
        /*0022*/ 	.short	0x0010
        /*0024*/ 	.byte	0x00, 0xf0, 0x11, 0x00


	//----- nvinfo : EIATTR_KPARAM_INFO
	.align		4
.L_13:
        /*0028*/ 	.byte	0x04, 0x17
        /*002a*/ 	.short	(.L_15 - .L_14)
.L_14:
        /*002c*/ 	.word	0x00000000
        /*0030*/ 	.short	0x0001
        /*0032*/ 	.short	0x0008
        /*0034*/ 	.byte	0x00, 0xf4, 0x21, 0x00


	//----- nvinfo : EIATTR_KPARAM_INFO
	.align		4
.L_15:
        /*0038*/ 	.byte	0x04, 0x17
        /*003a*/ 	.short	(.L_17 - .L_16)
.L_16:
        /*003c*/ 	.word	0x00000000
        /*0040*/ 	.short	0x0000
        /*0042*/ 	.short	0x0000
        /*0044*/ 	.byte	0x00, 0xf4, 0x21, 0x00


	//----- nvinfo : EIATTR_SPARSE_MMA_MASK
	.align		4
.L_17:
        /*0048*/ 	.byte	0x03, 0x50
        /*004a*/ 	.short	0x0000


	//----- nvinfo : EIATTR_MAXREG_COUNT
	.align		4
        /*004c*/ 	.byte	0x03, 0x1b
        /*004e*/ 	.short	0x00ff


	//----- nvinfo : EIATTR_EXIT_INSTR_OFFSETS
	.align		4
        /*0050*/ 	.byte	0x04, 0x1c
        /*0052*/ 	.short	(.L_19 - .L_18)


	//   ....[0]....
.L_18:
        /*0054*/ 	.word	0x000006d0


	//   ....[1]....
        /*0058*/ 	.word	0x00000720


	//----- nvinfo : EIATTR_REQNTID
	.align		4
.L_19:
        /*005c*/ 	.byte	0x04, 0x10
        /*005e*/ 	.short	(.L_21 - .L_20)
.L_20:
        /*0060*/ 	.word	0x00000080
        /*0064*/ 	.word	0x00000001
        /*0068*/ 	.word	0x00000001


	//----- nvinfo : EIATTR_CBANK_PARAM_SIZE
	.align		4
.L_21:
        /*006c*/ 	.byte	0x03, 0x19
        /*006e*/ 	.short	0x0018


	//----- nvinfo : EIATTR_PARAM_CBANK
	.align		4
        /*0070*/ 	.byte	0x04, 0x0a
        /*0072*/ 	.short	(.L_23 - .L_22)
	.align		4
.L_22:
        /*0074*/ 	.word	index@(.nv.constant0.triton_poi_fused_8)
        /*0078*/ 	.short	0x0210
        /*007a*/ 	.short	0x0018


	//----- nvinfo : EIATTR_SW_WAR
	.align		4
.L_23:
        /*007c*/ 	.byte	0x04, 0x36
        /*007e*/ 	.short	(.L_25 - .L_24)
.L_24:
        /*0080*/ 	.word	0x00000008
.L_25:


//--------------------- .nv.callgraph             --------------------------
	.section	.nv.callgraph,"",@"SHT_CUDA_CALLGRAPH"
	.align	4
	.sectionentsize	8
	.align		4
        /*0000*/ 	.word	0x00000000
	.align		4
        /*0004*/ 	.word	0xffffffff
	.align		4
        /*0008*/ 	.word	0x00000000
	.align		4
        /*000c*/ 	.word	0xfffffffe
	.align		4
        /*0010*/ 	.word	0x00000000
	.align		4
        /*0014*/ 	.word	0xfffffffd
	.align		4
        /*0018*/ 	.word	0x00000000
	.align		4
        /*001c*/ 	.word	0xfffffffc


//--------------------- .text.triton_poi_fused_8  --------------------------
	.section	.text.triton_poi_fused_8,"ax",@progbits
	.sectionflags	@"SHF_BARRIERS=1"
	.align	128
        .global         triton_poi_fused_8
        .type           triton_poi_fused_8,@function
        .size           triton_poi_fused_8,(.L_x_1 - triton_poi_fused_8)
        .other          triton_poi_fused_8,@"STO_CUDA_ENTRY STV_DEFAULT"
triton_poi_fused_8:
.text.triton_poi_fused_8:
[----:B------:R-:W0:Y:S01]  /*0000*/  LDC R1, c[0x0][0x28] ;  /* 0x00000a00ff017b82 */ /* 0x000e220000000800 */
[----:B------:R-:W1:Y:S07]  /*0010*/  S2R R15, SR_TID.X ;  /* 0x00000000000f7919 */ /* 0x000e6e0000002100 */
[----:B------:R-:W2:Y:S01]  /*0020*/  LDC.64 R16, c[0x0][0x210] ;  /* 0x00008400ff107b82 */ /* 0x000ea20000000a00 */
[----:B------:R-:W-:Y:S01]  /*0030*/  IMAD.MOV.U32 R19, RZ, RZ, RZ ;  /* 0x000000ffff137224 */ /* 0x000fe200078e00ff */
[----:B------:R-:W-:Y:S01]  /*0040*/  ULDC.64 UR6, c[0x0][0x208] ;  /* 0x0000820000067ab9 */ /* 0x000fe20000000a00 */
[----:B------:R-:W3:Y:S01]  /*0050*/  S2R R2, SR_CTAID.X ;  /* 0x0000000000027919 */ /* 0x000ee20000002500 */
[----:B------:R-:W4:Y:S01]  /*0060*/  S2R R14, SR_CTAID.Y ;  /* 0x00000000000e7919 */ /* 0x000f220000002600 */
[----:B-1----:R-:W-:-:S02]  /*0070*/  LOP3.LUT R0, R15, 0x40, RZ, 0xc0, !PT ;  /* 0x000000400f007812 */ /* 0x002fc400078ec0ff */
[----:B------:R-:W-:Y:S02]  /*0080*/  SHF.R.U32.HI R18, RZ, 0x2, R15 ;  /* 0x00000002ff127819 */ /* 0x000fe4000001160f */
[----:B------:R-:W-:Y:S01]  /*0090*/  SHF.R.U32.HI R3, RZ, 0x2, R0 ;  /* 0x00000002ff037819 */ /* 0x000fe20000011600 */
[----:B---3--:R-:W-:Y:S01]  /*00a0*/  IMAD.SHL.U32 R0, R2, 0x4, RZ ;  /* 0x0000000402007824 */ /* 0x008fe200078e00ff */
[----:B------:R-:W-:Y:S01]  /*00b0*/  SGXT.U32 R18, R18, 0x4 ;  /* 0x000000041212781a */ /* 0x000fe20000000000 */
[----:B----4-:R-:W-:-:S03]  /*00c0*/  IMAD.SHL.U32 R5, R14, 0x100, RZ ;  /* 0x000001000e057824 */ /* 0x010fc600078e00ff */
[----:B------:R-:W-:Y:S02]  /*00d0*/  LOP3.LUT R18, R18, R3, RZ, 0xfc, !PT ;  /* 0x0000000312127212 */ /* 0x000fe400078efcff */
[----:B------:R-:W-:Y:S02]  /*00e0*/  LOP3.LUT R3, R0, 0x3, R15, 0xf8, !PT ;  /* 0x0000000300037812 */ /* 0x000fe400078ef80f */
[----:B------:R-:W-:Y:S02]  /*00f0*/  LOP3.LUT R2, R5, R18, RZ, 0xfc, !PT ;  /* 0x0000001205027212 */ /* 0x000fe400078efcff */
[----:B------:R-:W-:Y:S02]  /*0100*/  ISETP.GE.AND P0, PT, R3, 0x3, PT ;  /* 0x000000030300780c */ /* 0x000fe40003f06270 */
[----:B------:R-:W-:Y:S01]  /*0110*/  LOP3.LUT R4, R5, 0x20, R18, 0xfe, !PT ;  /* 0x0000002005047812 */ /* 0x000fe200078efe12 */
[C---:B------:R-:W-:Y:S01]  /*0120*/  IMAD R7, R2.reuse, 0x3, R3 ;  /* 0x0000000302077824 */ /* 0x040fe200078e0203 */
[----:B------:R-:W-:-:S02]  /*0130*/  ISETP.LT.AND P1, PT, R2, 0x100, !P0 ;  /* 0x000001000200780c */ /* 0x000fc40004721270 */
[----:B------:R-:W-:Y:S01]  /*0140*/  ISETP.LT.AND P2, PT, R4, 0x100, !P0 ;  /* 0x000001000400780c */ /* 0x000fe20004741270 */
[----:B------:R-:W-:Y:S01]  /*0150*/  VIADD R3, R7, 0x60 ;  /* 0x0000006007037836 */ /* 0x000fe20000000000 */
[----:B------:R-:W-:Y:S02]  /*0160*/  LOP3.LUT R2, R5, 0x40, R18, 0xfe, !PT ;  /* 0x0000004005027812 */ /* 0x000fe400078efe12 */
[----:B------:R-:W-:Y:S02]  /*0170*/  LOP3.LUT R4, R5, 0x60, R18, 0xfe, !PT ;  /* 0x0000006005047812 */ /* 0x000fe400078efe12 */
[----:B------:R-:W-:Y:S02]  /*0180*/  LOP3.LUT R6, R5, 0x80, R18, 0xfe, !PT ;  /* 0x0000008005067812 */ /* 0x000fe400078efe12 */
[----:B------:R-:W-:Y:S01]  /*0190*/  ISETP.LT.AND P6, PT, R2, 0x100, !P0 ;  /* 0x000001000200780c */ /* 0x000fe200047c1270 */
[----:B--2---:R-:W-:Y:S01]  /*01a0*/  IMAD.WIDE R2, R3, 0x4, R16 ;  /* 0x0000000403027825 */ /* 0x004fe200078e0210 */
[----:B------:R-:W-:-:S02]  /*01b0*/  ISETP.LT.AND P5, PT, R4, 0x100, !P0 ;  /* 0x000001000400780c */ /* 0x000fc400047a1270 */
[----:B------:R-:W-:Y:S02]  /*01c0*/  ISETP.LT.AND P4, PT, R6, 0x100, !P0 ;  /* 0x000001000600780c */ /* 0x000fe40004781270 */
[----:B------:R-:W-:Y:S01]  /*01d0*/  LOP3.LUT R4, R5, 0xa0, R18, 0xfe, !PT ;  /* 0x000000a005047812 */ /* 0x000fe200078efe12 */
[----:B------:R1:W2:Y:S01]  /*01e0*/  @P2 LDG.E.EL R19, desc[UR6][R2.64] ;  /* 0x0000000602132981 */ /* 0x0002a2000c2e1900 */
[----:B------:R-:W-:Y:S02]  /*01f0*/  LOP3.LUT R6, R5, 0xc0, R18, 0xfe, !PT ;  /* 0x000000c005067812 */ /* 0x000fe400078efe12 */
[----:B------:R-:W-:Y:S01]  /*0200*/  LOP3.LUT R5, R5, 0xe0, R18, 0xfe, !PT ;  /* 0x000000e005057812 */ /* 0x000fe200078efe12 */
[C---:B------:R-:W-:Y:S01]  /*0210*/  VIADD R9, R7.reuse, 0x120 ;  /* 0x0000012007097836 */ /* 0x040fe20000000000 */
[----:B------:R-:W-:Y:S01]  /*0220*/  ISETP.LT.AND P3, PT, R4, 0x100, !P0 ;  /* 0x000001000400780c */ /* 0x000fe20004761270 */
[C---:B------:R-:W-:Y:S01]  /*0230*/  VIADD R11, R7.reuse, 0x180 ;  /* 0x00000180070b7836 */ /* 0x040fe20000000000 */
[----:B------:R-:W-:Y:S01]  /*0240*/  ISETP.LT.AND P2, PT, R6, 0x100, !P0 ;  /* 0x000001000600780c */ /* 0x000fe20004741270 */
[----:B------:R-:W-:Y:S01]  /*0250*/  VIADD R13, R7, 0x1e0 ;  /* 0x000001e0070d7836 */ /* 0x000fe20000000000 */
[----:B------:R-:W-:Y:S01]  /*0260*/  ISETP.LT.AND P0, PT, R5, 0x100, !P0 ;  /* 0x000001000500780c */ /* 0x000fe20004701270 */
[----:B------:R-:W-:-:S02]  /*0270*/  VIADD R5, R7, 0xc0 ;  /* 0x000000c007057836 */ /* 0x000fc40000000000 */
[C---:B------:R-:W-:Y:S02]  /*0280*/  VIADD R23, R7.reuse, 0x240 ;  /* 0x0000024007177836 */ /* 0x040fe40000000000 */
[C---:B------:R-:W-:Y:S02]  /*0290*/  VIADD R25, R7.reuse, 0x2a0 ;  /* 0x000002a007197836 */ /* 0x040fe40000000000 */
[----:B-1----:R-:W-:-:S04]  /*02a0*/  IMAD.WIDE R2, R7, 0x4, R16 ;  /* 0x0000000407027825 */ /* 0x002fc800078e0210 */
[----:B------:R-:W-:-:S04]  /*02b0*/  IMAD.WIDE R6, R9, 0x4, R16 ;  /* 0x0000000409067825 */ /* 0x000fc800078e0210 */
[----:B------:R-:W-:Y:S01]  /*02c0*/  IMAD.WIDE R8, R11, 0x4, R16 ;  /* 0x000000040b087825 */ /* 0x000fe200078e0210 */
[----:B------:R-:W-:-:S03]  /*02d0*/  CS2R R20, SRZ ;  /* 0x0000000000147805 */ /* 0x000fc6000001ff00 */
[----:B------:R-:W-:-:S03]  /*02e0*/  IMAD.WIDE R10, R13, 0x4, R16 ;  /* 0x000000040d0a7825 */ /* 0x000fc600078e0210 */
[----:B------:R-:W3:Y:S01]  /*02f0*/  @P5 LDG.E.EL R21, desc[UR6][R6.64] ;  /* 0x0000000606155981 */ /* 0x000ee2000c2e1900 */
[----:B------:R-:W-:-:S04]  /*0300*/  IMAD.WIDE R4, R5, 0x4, R16 ;  /* 0x0000000405047825 */ /* 0x000fc800078e0210 */
[--C-:B------:R-:W-:Y:S01]  /*0310*/  IMAD.WIDE R12, R23, 0x4, R16.reuse ;  /* 0x00000004170c7825 */ /* 0x100fe200078e0210 */
[----:B------:R-:W-:Y:S01]  /*0320*/  CS2R R22, SRZ ;  /* 0x0000000000167805 */ /* 0x000fe2000001ff00 */
[----:B------:R1:W4:Y:S02]  /*0330*/  @P6 LDG.E.EL R20, desc[UR6][R4.64] ;  /* 0x0000000604146981 */ /* 0x000324000c2e1900 */
[----:B------:R-:W-:Y:S01]  /*0340*/  IMAD.WIDE R16, R25, 0x4, R16 ;  /* 0x0000000419107825 */ /* 0x000fe200078e0210 */
[----:B------:R-:W-:Y:S02]  /*0350*/  CS2R R24, SRZ ;  /* 0x0000000000187805 */ /* 0x000fe4000001ff00 */
[----:B------:R-:W5:Y:S01]  /*0360*/  @P4 LDG.E.EL R22, desc[UR6][R8.64] ;  /* 0x0000000608164981 */ /* 0x000f62000c2e1900 */
[----:B------:R-:W-:-:S03]  /*0370*/  IMAD.MOV.U32 R26, RZ, RZ, RZ ;  /* 0x000000ffff1a7224 */ /* 0x000fc600078e00ff */
[----:B------:R-:W5:Y:S04]  /*0380*/  @P3 LDG.E.EL R24, desc[UR6][R10.64] ;  /* 0x000000060a183981 */ /* 0x000f68000c2e1900 */
[----:B------:R-:W5:Y:S04]  /*0390*/  @P2 LDG.E.EL R23, desc[UR6][R12.64] ;  /* 0x000000060c172981 */ /* 0x000f68000c2e1900 */
[----:B------:R1:W5:Y:S04]  /*03a0*/  @P1 LDG.E.EL R26, desc[UR6][R2.64] ;  /* 0x00000006021a1981 */ /* 0x000368000c2e1900 */
[----:B------:R-:W5:Y:S01]  /*03b0*/  @P0 LDG.E.EL R25, desc[UR6][R16.64] ;  /* 0x0000000610190981 */ /* 0x000f62000c2e1900 */
[----:B------:R-:W1:Y:S01]  /*03c0*/  S2R R27, SR_TID.X ;  /* 0x00000000001b7919 */ /* 0x000e620000002100 */
[----:B------:R-:W1:Y:S01]  /*03d0*/  S2UR UR5, SR_CgaCtaId ;  /* 0x00000000000579c3 */ /* 0x000e620000008800 */
[----:B------:R-:W-:-:S02]  /*03e0*/  UMOV UR4, 0x400 ;  /* 0x0000040000047882 */ /* 0x000fc40000000000 */
[----:B01----:R-:W-:Y:S01]  /*03f0*/  UPRMT UR4, UR5, 0x654, UR4 ;  /* 0x0000065405047896 */ /* 0x003fe20008000004 */
[----:B------:R-:W-:-:S05]  /*0400*/  IMAD.SHL.U32 R4, R27, 0x100, RZ ;  /* 0x000001001b047824 */ /* 0x000fca00078e00ff */
[----:B------:R-:W-:-:S04]  /*0410*/  LOP3.LUT R5, R4, 0x300, RZ, 0xc0, !PT ;  /* 0x0000030004057812 */ /* 0x000fc800078ec0ff */
[----:B------:R-:W-:Y:S02]  /*0420*/  LOP3.LUT R18, R18, R5, RZ, 0xfc, !PT ;  /* 0x0000000512127212 */ /* 0x000fe400078efcff */
[----:B------:R-:W-:-:S05]  /*0430*/  LEA.HI R5, R5, UR4, RZ, 0x1c ;  /* 0x0000000405057c11 */ /* 0x000fca000f8fe0ff */
[----:B------:R-:W-:Y:S01]  /*0440*/  IMAD R18, R18, 0x4, R5 ;  /* 0x0000000412127824 */ /* 0x000fe200078e0205 */
[----:B------:R-:W-:Y:S01]  /*0450*/  SHF.R.U32.HI R3, RZ, 0x2, R27 ;  /* 0x00000002ff037819 */ /* 0x000fe2000001161b */
[----:B------:R-:W-:-:S03]  /*0460*/  IMAD.SHL.U32 R2, R15, 0x4, RZ ;  /* 0x000000040f027824 */ /* 0x000fc600078e00ff */
[----:B------:R-:W-:Y:S02]  /*0470*/  LOP3.LUT R3, R3, 0x10, RZ, 0xc0, !PT ;  /* 0x0000001003037812 */ /* 0x000fe400078ec0ff */
[----:B------:R-:W-:-:S03]  /*0480*/  LOP3.LUT R8, R2, 0x1fc, RZ, 0xc0, !PT ;  /* 0x000001fc02087812 */ /* 0x000fc600078ec0ff */
[----:B------:R-:W-:-:S04]  /*0490*/  VIADD R3, R3, UR4 ;  /* 0x0000000403037c36 */ /* 0x000fc80008000000 */
[----:B------:R-:W-:Y:S01]  /*04a0*/  IMAD R4, R8, 0x4, R3 ;  /* 0x0000000408047824 */ /* 0x000fe200078e0203 */
[----:B------:R-:W-:-:S04]  /*04b0*/  LOP3.LUT R3, R2, 0xfc, RZ, 0xc0, !PT ;  /* 0x000000fc02037812 */ /* 0x000fc800078ec0ff */
[----:B------:R-:W-:Y:S02]  /*04c0*/  PRMT R14, R3, 0x6540, R14 ;  /* 0x00006540030e7816 */ /* 0x000fe4000000000e */
[----:B------:R-:W0:Y:S02]  /*04d0*/  LDC.64 R2, c[0x0][0x218] ;  /* 0x00008600ff027b82 */ /* 0x000e240000000a00 */
[----:B------:R-:W-:-:S04]  /*04e0*/  SHF.R.S32.HI R9, RZ, 0x1f, R14 ;  /* 0x0000001fff097819 */ /* 0x000fc8000001140e */
[----:B------:R-:W-:Y:S02]  /*04f0*/  LEA.HI R10, R9, R14, RZ, 0x4 ;  /* 0x0000000e090a7211 */ /* 0x000fe400078f20ff */
[----:B------:R-:W-:Y:S02]  /*0500*/  SHF.R.U32.HI R9, RZ, 0x6, R15 ;  /* 0x00000006ff097819 */ /* 0x000fe4000001160f */
[----:B------:R-:W-:Y:S02]  /*0510*/  LOP3.LUT R11, R10, 0xfffffff0, RZ, 0xc0, !PT ;  /* 0xfffffff00a0b7812 */ /* 0x000fe400078ec0ff */
[----:B------:R-:W-:Y:S02]  /*0520*/  SGXT.U32 R9, R9, 0x1 ;  /* 0x000000010909781a */ /* 0x000fe40000000000 */
[----:B------:R-:W-:Y:S02]  /*0530*/  SHF.R.S32.HI R10, RZ, 0x4, R10 ;  /* 0x00000004ff0a7819 */ /* 0x000fe4000001140a */
[----:B------:R-:W-:Y:S01]  /*0540*/  LOP3.LUT R9, R0, R9, RZ, 0xfc, !PT ;  /* 0x0000000900097212 */ /* 0x000fe200078efcff */
[C---:B------:R-:W-:Y:S01]  /*0550*/  IMAD.IADD R11, R14.reuse, 0x1, -R11 ;  /* 0x000000010e0b7824 */ /* 0x040fe200078e0a0b */
[----:B------:R-:W-:-:S02]  /*0560*/  ISETP.GE.AND P0, PT, R14, 0x100, PT ;  /* 0x000001000e00780c */ /* 0x000fc40003f06270 */
[C---:B------:R-:W-:Y:S01]  /*0570*/  LOP3.LUT R0, R9.reuse, 0x2, RZ, 0xfc, !PT ;  /* 0x0000000209007812 */ /* 0x040fe200078efcff */
[----:B------:R-:W-:Y:S01]  /*0580*/  IMAD R12, R10, 0x30, R11 ;  /* 0x000000300a0c7824 */ /* 0x000fe200078e020b */
[----:B------:R-:W-:Y:S02]  /*0590*/  LOP3.LUT R13, R8, 0x200, RZ, 0xfc, !PT ;  /* 0x00000200080d7812 */ /* 0x000fe400078efcff */
[C---:B------:R-:W-:Y:S02]  /*05a0*/  ISETP.LT.AND P1, PT, R9.reuse, 0x3, !P0 ;  /* 0x000000030900780c */ /* 0x040fe40004721270 */
[----:B------:R-:W-:Y:S01]  /*05b0*/  ISETP.LT.AND P0, PT, R0, 0x3, !P0 ;  /* 0x000000030000780c */ /* 0x000fe20004701270 */
[----:B------:R-:W-:Y:S01]  /*05c0*/  IMAD R11, R9, 0x10, R12 ;  /* 0x00000010090b7824 */ /* 0x000fe200078e020c */
[----:B------:R-:W-:-:S03]  /*05d0*/  SHF.R.U32.HI R13, RZ, 0x4, R13 ;  /* 0x00000004ff0d7819 */ /* 0x000fc6000001160d */
[----:B0-----:R-:W-:Y:S01]  /*05e0*/  IMAD.WIDE R10, R11, 0x4, R2 ;  /* 0x000000040b0a7825 */ /* 0x001fe200078e0202 */
[----:B------:R-:W-:-:S05]  /*05f0*/  LOP3.LUT R13, R13, 0x30, RZ, 0xc0, !PT ;  /* 0x000000300d0d7812 */ /* 0x000fca00078ec0ff */
[----:B------:R-:W-:-:S04]  /*0600*/  VIADD R13, R13, UR4 ;  /* 0x000000040d0d7c36 */ /* 0x000fc80008000000 */
[----:B------:R-:W-:Y:S01]  /*0610*/  IMAD R13, R8, 0x4, R13 ;  /* 0x00000004080d7824 */ /* 0x000fe200078e020d */
[----:B--2---:R-:W-:Y:S04]  /*0620*/  STS [R18+0x80], R19 ;  /* 0x0000801312007388 */ /* 0x004fe80000000800 */
[----:B---3--:R-:W-:Y:S04]  /*0630*/  STS [R18+0x180], R21 ;  /* 0x0001801512007388 */ /* 0x008fe80000000800 */
[----:B----4-:R-:W-:Y:S04]  /*0640*/  STS [R18+0x100], R20 ;  /* 0x0001001412007388 */ /* 0x010fe80000000800 */
[----:B-----5:R-:W-:Y:S04]  /*0650*/  STS [R18+0x200], R22 ;  /* 0x0002001612007388 */ /* 0x020fe80000000800 */
[----:B------:R-:W-:Y:S04]  /*0660*/  STS [R18+0x280], R24 ;  /* 0x0002801812007388 */ /* 0x000fe80000000800 */
[----:B------:R-:W-:Y:S04]  /*0670*/  STS [R18+0x300], R23 ;  /* 0x0003001712007388 */ /* 0x000fe80000000800 */
[----:B------:R-:W-:Y:S04]  /*0680*/  STS [R18], R26 ;  /* 0x0000001a12007388 */ /* 0x000fe80000000800 */
[----:B------:R-:W-:Y:S01]  /*0690*/  STS [R18+0x380], R25 ;  /* 0x0003801912007388 */ /* 0x000fe20000000800 */
[----:B------:R-:W-:Y:S06]  /*06a0*/  BAR.SYNC.DEFER_BLOCKING 0x0 ;  /* 0x0000000000007b1d */ /* 0x000fec0000010000 */
[----:B------:R-:W0:Y:S04]  /*06b0*/  LDS.128 R4, [R4] ;  /* 0x0000000004047984 */ /* 0x000e280000000c00 */
[----:B0-----:R0:W-:Y:S02]  /*06c0*/  @P1 STG.E.128 desc[UR6][R10.64], R4 ;  /* 0x000000040a001986 */ /* 0x0011e4000c101d06 */
[----:B0-----:R-:W-:Y:S05]  /*06d0*/  @!P0 EXIT ;  /* 0x000000000000894d */ /* 0x001fea0003800000 */
[----:B0-----:R-:W0:Y:S01]  /*06e0*/  LDS.128 R8, [R13+0x800] ;  /* 0x000800000d087984 */ /* 0x001e220000000c00 */
[----:B------:R-:W-:-:S04]  /*06f0*/  IMAD R5, R0, 0x10, R12 ;  /* 0x0000001000057824 */ /* 0x000fc800078e020c */
[----:B------:R-:W-:-:S05]  /*0700*/  IMAD.WIDE R2, R5, 0x4, R2 ;  /* 0x0000000405027825 */ /* 0x000fca00078e0202 */
[----:B0-----:R-:W-:Y:S01]  /*0710*/  STG.E.128 desc[UR6][R2.64], R8 ;  /* 0x0000000802007986 */ /* 0x001fe2000c101d06 */
[----:B------:R-:W-:Y:S05]  /*0720*/  EXIT ;  /* 0x000000000000794d */ /* 0x000fea0003800000 */
.L_x_0:
[----:B------:R-:W-:-:S00]  /*0730*/  BRA `(.L_x_0) ;  /* 0xfffffffc00fc7947 */ /* 0x000fc0000383ffff */
[----:B------:R-:W-:-:S00]  /*0740*/  NOP ;  /* 0x0000000000007918 */ /* 0x000fc00000000000 */
        /* <DEDUP_REMOVED lines=11> */
.L_x_1:


//--------------------- .nv.shared.triton_poi_fused_8 --------------------------
	.section	.nv.shared.triton_poi_fused_8,"aw",@nobits
	.sectionflags	@""
	.align	16
	.zero		1024


//--------------------- .nv.constant0.triton_poi_fused_8 --------------------------
	.section	.nv.constant0.triton_poi_fused_8,"a",@progbits
	.sectionflags	@""
	.align	4
.nv.constant0.triton_poi_fused_8:
	.zero		552
